//
// Generated by NVIDIA NVVM Compiler
//
// Compiler Build ID: CL-36424714
// Cuda compilation tools, release 13.0, V13.0.88
// Based on NVVM 20.0.0
//

.version 9.0
.target sm_100
.address_size 64

	// .globl	_ZN3cub18CUB_300001_SM_10006detail11EmptyKernelIvEEvv
.global .align 1 .b8 _ZN41_INTERNAL_ac2c905b_4_k_cu_49f38ed5_1184894cuda3std3__45__cpo5beginE[1];
.global .align 1 .b8 _ZN41_INTERNAL_ac2c905b_4_k_cu_49f38ed5_1184894cuda3std3__45__cpo3endE[1];
.global .align 1 .b8 _ZN41_INTERNAL_ac2c905b_4_k_cu_49f38ed5_1184894cuda3std3__45__cpo6cbeginE[1];
.global .align 1 .b8 _ZN41_INTERNAL_ac2c905b_4_k_cu_49f38ed5_1184894cuda3std3__45__cpo4cendE[1];
.global .align 1 .b8 _ZN41_INTERNAL_ac2c905b_4_k_cu_49f38ed5_1184894cuda3std3__45__cpo6rbeginE[1];
.global .align 1 .b8 _ZN41_INTERNAL_ac2c905b_4_k_cu_49f38ed5_1184894cuda3std3__45__cpo4rendE[1];
.global .align 1 .b8 _ZN41_INTERNAL_ac2c905b_4_k_cu_49f38ed5_1184894cuda3std3__45__cpo7crbeginE[1];
.global .align 1 .b8 _ZN41_INTERNAL_ac2c905b_4_k_cu_49f38ed5_1184894cuda3std3__45__cpo5crendE[1];
.global .align 1 .b8 _ZN41_INTERNAL_ac2c905b_4_k_cu_49f38ed5_1184894cuda3std3__443_GLOBAL__N__ac2c905b_4_k_cu_49f38ed5_1184896ignoreE[1];
.global .align 1 .b8 _ZN41_INTERNAL_ac2c905b_4_k_cu_49f38ed5_1184894cuda3std3__419piecewise_constructE[1];
.global .align 1 .b8 _ZN41_INTERNAL_ac2c905b_4_k_cu_49f38ed5_1184894cuda3std3__48in_placeE[1];
.global .align 1 .b8 _ZN41_INTERNAL_ac2c905b_4_k_cu_49f38ed5_1184894cuda3std3__420unreachable_sentinelE[1];
.global .align 1 .b8 _ZN41_INTERNAL_ac2c905b_4_k_cu_49f38ed5_1184894cuda3std3__47nulloptE[1];
.global .align 1 .b8 _ZN41_INTERNAL_ac2c905b_4_k_cu_49f38ed5_1184894cuda3std3__48unexpectE[1];
.global .align 1 .b8 _ZN41_INTERNAL_ac2c905b_4_k_cu_49f38ed5_1184894cuda3std6ranges3__45__cpo4swapE[1];
.global .align 1 .b8 _ZN41_INTERNAL_ac2c905b_4_k_cu_49f38ed5_1184894cuda3std6ranges3__45__cpo9iter_moveE[1];
.global .align 1 .b8 _ZN41_INTERNAL_ac2c905b_4_k_cu_49f38ed5_1184894cuda3std6ranges3__45__cpo5beginE[1];
.global .align 1 .b8 _ZN41_INTERNAL_ac2c905b_4_k_cu_49f38ed5_1184894cuda3std6ranges3__45__cpo3endE[1];
.global .align 1 .b8 _ZN41_INTERNAL_ac2c905b_4_k_cu_49f38ed5_1184894cuda3std6ranges3__45__cpo6cbeginE[1];
.global .align 1 .b8 _ZN41_INTERNAL_ac2c905b_4_k_cu_49f38ed5_1184894cuda3std6ranges3__45__cpo4cendE[1];
.global .align 1 .b8 _ZN41_INTERNAL_ac2c905b_4_k_cu_49f38ed5_1184894cuda3std6ranges3__45__cpo7advanceE[1];
.global .align 1 .b8 _ZN41_INTERNAL_ac2c905b_4_k_cu_49f38ed5_1184894cuda3std6ranges3__45__cpo9iter_swapE[1];
.global .align 1 .b8 _ZN41_INTERNAL_ac2c905b_4_k_cu_49f38ed5_1184894cuda3std6ranges3__45__cpo4nextE[1];
.global .align 1 .b8 _ZN41_INTERNAL_ac2c905b_4_k_cu_49f38ed5_1184894cuda3std6ranges3__45__cpo4prevE[1];
.global .align 1 .b8 _ZN41_INTERNAL_ac2c905b_4_k_cu_49f38ed5_1184894cuda3std6ranges3__45__cpo4dataE[1];
.global .align 1 .b8 _ZN41_INTERNAL_ac2c905b_4_k_cu_49f38ed5_1184894cuda3std6ranges3__45__cpo5cdataE[1];
.global .align 1 .b8 _ZN41_INTERNAL_ac2c905b_4_k_cu_49f38ed5_1184894cuda3std6ranges3__45__cpo4sizeE[1];
.global .align 1 .b8 _ZN41_INTERNAL_ac2c905b_4_k_cu_49f38ed5_1184894cuda3std6ranges3__45__cpo5ssizeE[1];
.global .align 1 .b8 _ZN41_INTERNAL_ac2c905b_4_k_cu_49f38ed5_1184894cuda3std6ranges3__45__cpo8distanceE[1];
.global .align 1 .b8 _ZN41_INTERNAL_ac2c905b_4_k_cu_49f38ed5_1184896thrust24THRUST_300001_SM_1000_NS8cuda_cub3parE[1];
.global .align 1 .b8 _ZN41_INTERNAL_ac2c905b_4_k_cu_49f38ed5_1184896thrust24THRUST_300001_SM_1000_NS8cuda_cub10par_nosyncE[1];
.global .align 1 .b8 _ZN41_INTERNAL_ac2c905b_4_k_cu_49f38ed5_1184896thrust24THRUST_300001_SM_1000_NS6system6detail10sequential3seqE[1];
.global .align 1 .b8 _ZN41_INTERNAL_ac2c905b_4_k_cu_49f38ed5_1184896thrust24THRUST_300001_SM_1000_NS12placeholders2_1E[1];
.global .align 1 .b8 _ZN41_INTERNAL_ac2c905b_4_k_cu_49f38ed5_1184896thrust24THRUST_300001_SM_1000_NS12placeholders2_2E[1];
.global .align 1 .b8 _ZN41_INTERNAL_ac2c905b_4_k_cu_49f38ed5_1184896thrust24THRUST_300001_SM_1000_NS12placeholders2_3E[1];
.global .align 1 .b8 _ZN41_INTERNAL_ac2c905b_4_k_cu_49f38ed5_1184896thrust24THRUST_300001_SM_1000_NS12placeholders2_4E[1];
.global .align 1 .b8 _ZN41_INTERNAL_ac2c905b_4_k_cu_49f38ed5_1184896thrust24THRUST_300001_SM_1000_NS12placeholders2_5E[1];
.global .align 1 .b8 _ZN41_INTERNAL_ac2c905b_4_k_cu_49f38ed5_1184896thrust24THRUST_300001_SM_1000_NS12placeholders2_6E[1];
.global .align 1 .b8 _ZN41_INTERNAL_ac2c905b_4_k_cu_49f38ed5_1184896thrust24THRUST_300001_SM_1000_NS12placeholders2_7E[1];
.global .align 1 .b8 _ZN41_INTERNAL_ac2c905b_4_k_cu_49f38ed5_1184896thrust24THRUST_300001_SM_1000_NS12placeholders2_8E[1];
.global .align 1 .b8 _ZN41_INTERNAL_ac2c905b_4_k_cu_49f38ed5_1184896thrust24THRUST_300001_SM_1000_NS12placeholders2_9E[1];
.global .align 1 .b8 _ZN41_INTERNAL_ac2c905b_4_k_cu_49f38ed5_1184896thrust24THRUST_300001_SM_1000_NS12placeholders3_10E[1];
.global .align 1 .b8 _ZN41_INTERNAL_ac2c905b_4_k_cu_49f38ed5_1184896thrust24THRUST_300001_SM_1000_NS3seqE[1];

.visible .entry _ZN3cub18CUB_300001_SM_10006detail11EmptyKernelIvEEvv()
{


	ret;

}


// ===== COMPILED SASS (sm_100) =====

	.target	sm_100

	.elftype	@"ET_EXEC"


//--------------------- .note.nv.tkinfo           --------------------------
	.section	.note.nv.tkinfo,"",@"SHT_NOTE"
	.sectionflags	@"SHF_NOTE_NV_TKINFO"
	.tkinfo
        /*0018*/ 	.word	0x00000002
        /*0030*/ 	.string	""
        /*0030*/ 	.string	"ptxas"
        /*0030*/ 	.string	"Cuda compilation tools, release 13.0, V13.0.88"
        /*0030*/ 	.string	"Build cuda_13.0.r13.0/compiler.36424714_0"
        /*0030*/ 	.string	"-arch sm_100 -m 64 "



//--------------------- .note.nv.cuinfo           --------------------------
	.section	.note.nv.cuinfo,"",@"SHT_NOTE"
	.sectionflags	@"SHF_NOTE_NV_CUINFO"
        /*0018*/ 	.short	0x0002
        /*001a*/ 	.short	0x0064
        /*001c*/ 	.short	0x0082
	.zero		2


//--------------------- .nv.info                  --------------------------
	.section	.nv.info,"",@"SHT_CUDA_INFO"
	.align	4


	//----- nvinfo : EIATTR_REGCOUNT
	.align		4
        /*0000*/ 	.byte	0x04, 0x2f
        /*0002*/ 	.short	(.L_44 - .L_43)
	.align		4
.L_43:
        /*0004*/ 	.word	index@(_ZN3cub18CUB_300001_SM_10006detail11EmptyKernelIvEEvv)
        /*0008*/ 	.word	0x00000004


	//----- nvinfo : EIATTR_FRAME_SIZE
	.align		4
.L_44:
        /*000c*/ 	.byte	0x04, 0x11
        /*000e*/ 	.short	(.L_46 - .L_45)
	.align		4
.L_45:
        /*0010*/ 	.word	index@(_ZN3cub18CUB_300001_SM_10006detail11EmptyKernelIvEEvv)
        /*0014*/ 	.word	0x00000000


	//----- nvinfo : EIATTR_MIN_STACK_SIZE
	.align		4
.L_46:
        /*0018*/ 	.byte	0x04, 0x12
        /*001a*/ 	.short	(.L_48 - .L_47)
	.align		4
.L_47:
        /*001c*/ 	.word	index@(_ZN3cub18CUB_300001_SM_10006detail11EmptyKernelIvEEvv)
        /*0020*/ 	.word	0x00000000
.L_48:


//--------------------- .nv.compat                --------------------------
	.section	.nv.compat,"",@"SHT_CUDA_COMPAT_INFO"
	.align	4
        /*0000*/ 	.byte	0x02, 0x09, 0x00, 0x00, 0x02, 0x02, 0x01, 0x00, 0x02, 0x05, 0x05, 0x00, 0x03, 0x07, 0x01, 0x01
        /*0010*/ 	.byte	0x02, 0x03, 0x00, 0x00, 0x02, 0x06, 0x01, 0x00, 0x04, 0x0b, 0x08, 0x00, 0x09, 0x00, 0x00, 0x00
        /*0020*/ 	.byte	0x00, 0x00, 0x00, 0x00


//--------------------- .nv.info._ZN3cub18CUB_300001_SM_10006detail11EmptyKernelIvEEvv --------------------------
	.section	.nv.info._ZN3cub18CUB_300001_SM_10006detail11EmptyKernelIvEEvv,"",@"SHT_CUDA_INFO"
	.sectionflags	@""
	.align	4


	//----- nvinfo : EIATTR_CUDA_API_VERSION
	.align		4
        /*0000*/ 	.byte	0x04, 0x37
        /*0002*/ 	.short	(.L_50 - .L_49)
.L_49:
        /*0004*/ 	.word	0x00000082


	//----- nvinfo : EIATTR_SPARSE_MMA_MASK
	.align		4
.L_50:
        /*0008*/ 	.byte	0x03, 0x50
        /*000a*/ 	.short	0x0000


	//----- nvinfo : EIATTR_MAXREG_COUNT
	.align		4
        /*000c*/ 	.byte	0x03, 0x1b
        /*000e*/ 	.short	0x00ff


	//----- nvinfo : EIATTR_MERCURY_ISA_VERSION
	.align		4
        /*0010*/ 	.byte	0x03, 0x5f
        /*0012*/ 	.short	0x0101


	//----- nvinfo : EIATTR_VRC_CTA_INIT_COUNT
	.align		4
        /*0014*/ 	.byte	0x02, 0x4a
	.zero		1
	.zero		1


	//----- nvinfo : EIATTR_EXIT_INSTR_OFFSETS
	.align		4
        /*0018*/ 	.byte	0x04, 0x1c
        /*001a*/ 	.short	(.L_52 - .L_51)


	//   ....[0]....
.L_51:
        /*001c*/ 	.word	0x00000010


	//----- nvinfo : EIATTR_SW_WAR
	.align		4
.L_52:
        /*0020*/ 	.byte	0x04, 0x36
        /*0022*/ 	.short	(.L_54 - .L_53)
.L_53:
        /*0024*/ 	.word	0x00000008
.L_54:


//--------------------- .nv.callgraph             --------------------------
	.section	.nv.callgraph,"",@"SHT_CUDA_CALLGRAPH"
	.align	4
	.sectionentsize	8
	.align		4
        /*0000*/ 	.word	0x00000000
	.align		4
        /*0004*/ 	.word	0xffffffff
	.align		4
        /*0008*/ 	.word	0x00000000
	.align		4
        /*000c*/ 	.word	0xfffffffe
	.align		4
        /*0010*/ 	.word	0x00000000
	.align		4
        /*0014*/ 	.word	0xfffffffd
	.align		4
        /*0018*/ 	.word	0x00000000
	.align		4
        /*001c*/ 	.word	0xfffffffc


//--------------------- .nv.constant4             --------------------------
	.section	.nv.constant4,"a",@progbits
	.align	8
	.align		8
.nv.constant4:
        /*0000*/ 	.dword	_ZN41_INTERNAL_ac2c905b_4_k_cu_49f38ed5_1188584cuda3std3__45__cpo5beginE
	.align		8
        /*0008*/ 	.dword	_ZN41_INTERNAL_ac2c905b_4_k_cu_49f38ed5_1188584cuda3std3__45__cpo3endE
	.align		8
        /*0010*/ 	.dword	_ZN41_INTERNAL_ac2c905b_4_k_cu_49f38ed5_1188584cuda3std3__45__cpo6cbeginE
	.align		8
        /*0018*/ 	.dword	_ZN41_INTERNAL_ac2c905b_4_k_cu_49f38ed5_1188584cuda3std3__45__cpo4cendE
	.align		8
        /*0020*/ 	.dword	_ZN41_INTERNAL_ac2c905b_4_k_cu_49f38ed5_1188584cuda3std3__45__cpo6rbeginE
	.align		8
        /*0028*/ 	.dword	_ZN41_INTERNAL_ac2c905b_4_k_cu_49f38ed5_1188584cuda3std3__45__cpo4rendE
	.align		8
        /*0030*/ 	.dword	_ZN41_INTERNAL_ac2c905b_4_k_cu_49f38ed5_1188584cuda3std3__45__cpo7crbeginE
	.align		8
        /*0038*/ 	.dword	_ZN41_INTERNAL_ac2c905b_4_k_cu_49f38ed5_1188584cuda3std3__45__cpo5crendE
	.align		8
        /*0040*/ 	.dword	_ZN41_INTERNAL_ac2c905b_4_k_cu_49f38ed5_1188584cuda3std3__443_GLOBAL__N__ac2c905b_4_k_cu_49f38ed5_1188586ignoreE
	.align		8
        /*0048*/ 	.dword	_ZN41_INTERNAL_ac2c905b_4_k_cu_49f38ed5_1188584cuda3std3__419piecewise_constructE
	.align		8
        /*0050*/ 	.dword	_ZN41_INTERNAL_ac2c905b_4_k_cu_49f38ed5_1188584cuda3std3__48in_placeE
	.align		8
        /*0058*/ 	.dword	_ZN41_INTERNAL_ac2c905b_4_k_cu_49f38ed5_1188584cuda3std3__420unreachable_sentinelE
	.align		8
        /*0060*/ 	.dword	_ZN41_INTERNAL_ac2c905b_4_k_cu_49f38ed5_1188584cuda3std3__47nulloptE
	.align		8
        /*0068*/ 	.dword	_ZN41_INTERNAL_ac2c905b_4_k_cu_49f38ed5_1188584cuda3std3__48unexpectE
	.align		8
        /*0070*/ 	.dword	_ZN41_INTERNAL_ac2c905b_4_k_cu_49f38ed5_1188584cuda3std6ranges3__45__cpo4swapE
	.align		8
        /*0078*/ 	.dword	_ZN41_INTERNAL_ac2c905b_4_k_cu_49f38ed5_1188584cuda3std6ranges3__45__cpo9iter_moveE
	.align		8
        /*0080*/ 	.dword	_ZN41_INTERNAL_ac2c905b_4_k_cu_49f38ed5_1188584cuda3std6ranges3__45__cpo5beginE
	.align		8
        /*0088*/ 	.dword	_ZN41_INTERNAL_ac2c905b_4_k_cu_49f38ed5_1188584cuda3std6ranges3__45__cpo3endE
	.align		8
        /*0090*/ 	.dword	_ZN41_INTERNAL_ac2c905b_4_k_cu_49f38ed5_1188584cuda3std6ranges3__45__cpo6cbeginE
	.align		8
        /*0098*/ 	.dword	_ZN41_INTERNAL_ac2c905b_4_k_cu_49f38ed5_1188584cuda3std6ranges3__45__cpo4cendE
	.align		8
        /*00a0*/ 	.dword	_ZN41_INTERNAL_ac2c905b_4_k_cu_49f38ed5_1188584cuda3std6ranges3__45__cpo7advanceE
	.align		8
        /*00a8*/ 	.dword	_ZN41_INTERNAL_ac2c905b_4_k_cu_49f38ed5_1188584cuda3std6ranges3__45__cpo9iter_swapE
	.align		8
        /*00b0*/ 	.dword	_ZN41_INTERNAL_ac2c905b_4_k_cu_49f38ed5_1188584cuda3std6ranges3__45__cpo4nextE
	.align		8
        /*00b8*/ 	.dword	_ZN41_INTERNAL_ac2c905b_4_k_cu_49f38ed5_1188584cuda3std6ranges3__45__cpo4prevE
	.align		8
        /*00c0*/ 	.dword	_ZN41_INTERNAL_ac2c905b_4_k_cu_49f38ed5_1188584cuda3std6ranges3__45__cpo4dataE
	.align		8
        /*00c8*/ 	.dword	_ZN41_INTERNAL_ac2c905b_4_k_cu_49f38ed5_1188584cuda3std6ranges3__45__cpo5cdataE
	.align		8
        /*00d0*/ 	.dword	_ZN41_INTERNAL_ac2c905b_4_k_cu_49f38ed5_1188584cuda3std6ranges3__45__cpo4sizeE
	.align		8
        /*00d8*/ 	.dword	_ZN41_INTERNAL_ac2c905b_4_k_cu_49f38ed5_1188584cuda3std6ranges3__45__cpo5ssizeE
	.align		8
        /*00e0*/ 	.dword	_ZN41_INTERNAL_ac2c905b_4_k_cu_49f38ed5_1188584cuda3std6ranges3__45__cpo8distanceE
	.align		8
        /*00e8*/ 	.dword	_ZN41_INTERNAL_ac2c905b_4_k_cu_49f38ed5_1188586thrust24THRUST_300001_SM_1000_NS8cuda_cub3parE
	.align		8
        /*00f0*/ 	.dword	_ZN41_INTERNAL_ac2c905b_4_k_cu_49f38ed5_1188586thrust24THRUST_300001_SM_1000_NS8cuda_cub10par_nosyncE
	.align		8
        /*00f8*/ 	.dword	_ZN41_INTERNAL_ac2c905b_4_k_cu_49f38ed5_1188586thrust24THRUST_300001_SM_1000_NS6system6detail10sequential3seqE
	.align		8
        /*0100*/ 	.dword	_ZN41_INTERNAL_ac2c905b_4_k_cu_49f38ed5_1188586thrust24THRUST_300001_SM_1000_NS12placeholders2_1E
	.align		8
        /*0108*/ 	.dword	_ZN41_INTERNAL_ac2c905b_4_k_cu_49f38ed5_1188586thrust24THRUST_300001_SM_1000_NS12placeholders2_2E
	.align		8
        /*0110*/ 	.dword	_ZN41_INTERNAL_ac2c905b_4_k_cu_49f38ed5_1188586thrust24THRUST_300001_SM_1000_NS12placeholders2_3E
	.align		8
        /*0118*/ 	.dword	_ZN41_INTERNAL_ac2c905b_4_k_cu_49f38ed5_1188586thrust24THRUST_300001_SM_1000_NS12placeholders2_4E
	.align		8
        /*0120*/ 	.dword	_ZN41_INTERNAL_ac2c905b_4_k_cu_49f38ed5_1188586thrust24THRUST_300001_SM_1000_NS12placeholders2_5E
	.align		8
        /*0128*/ 	.dword	_ZN41_INTERNAL_ac2c905b_4_k_cu_49f38ed5_1188586thrust24THRUST_300001_SM_1000_NS12placeholders2_6E
	.align		8
        /*0130*/ 	.dword	_ZN41_INTERNAL_ac2c905b_4_k_cu_49f38ed5_1188586thrust24THRUST_300001_SM_1000_NS12placeholders2_7E
	.align		8
        /*0138*/ 	.dword	_ZN41_INTERNAL_ac2c905b_4_k_cu_49f38ed5_1188586thrust24THRUST_300001_SM_1000_NS12placeholders2_8E
	.align		8
        /*0140*/ 	.dword	_ZN41_INTERNAL_ac2c905b_4_k_cu_49f38ed5_1188586thrust24THRUST_300001_SM_1000_NS12placeholders2_9E
	.align		8
        /*0148*/ 	.dword	_ZN41_INTERNAL_ac2c905b_4_k_cu_49f38ed5_1188586thrust24THRUST_300001_SM_1000_NS12placeholders3_10E
	.align		8
        /*0150*/ 	.dword	_ZN41_INTERNAL_ac2c905b_4_k_cu_49f38ed5_1188586thrust24THRUST_300001_SM_1000_NS3seqE


//--------------------- .text._ZN3cub18CUB_300001_SM_10006detail11EmptyKernelIvEEvv --------------------------
	.section	.text._ZN3cub18CUB_300001_SM_10006detail11EmptyKernelIvEEvv,"ax",@progbits
	.align	128
        .global         _ZN3cub18CUB_300001_SM_10006detail11EmptyKernelIvEEvv
        .type           _ZN3cub18CUB_300001_SM_10006detail11EmptyKernelIvEEvv,@function
        .size           _ZN3cub18CUB_300001_SM_10006detail11EmptyKernelIvEEvv,(.L_x_1 - _ZN3cub18CUB_300001_SM_10006detail11EmptyKernelIvEEvv)
        .other          _ZN3cub18CUB_300001_SM_10006detail11EmptyKernelIvEEvv,@"STO_CUDA_ENTRY STV_DEFAULT"
_ZN3cub18CUB_300001_SM_10006detail11EmptyKernelIvEEvv:
.text._ZN3cub18CUB_300001_SM_10006detail11EmptyKernelIvEEvv:
[----:B------:R-:W-:Y:S01]  /*0000*/  LDC R1, c[0x0][0x37c] ;  /* 0x0000df00ff017b82 */ /* 0x000fe20000000800 */
[----:B------:R-:W-:Y:S05]  /*0010*/  EXIT ;  /* 0x000000000000794d */ /* 0x000fea0003800000 */
.L_x_0:
[----:B------:R-:W-:-:S00]  /*0020*/  BRA `(.L_x_0) ;  /* 0xfffffffc00fc7947 */ /* 0x000fc0000383ffff */
[----:B------:R-:W-:-:S00]  /*0030*/  NOP ;  /* 0x0000000000007918 */ /* 0x000fc00000000000 */
        /* <DEDUP_REMOVED lines=12> */
.L_x_1:


//--------------------- .nv.shared.reserved.0     --------------------------
	.section	.nv.shared.reserved.0,"aw",@nobits
	.weak		__nv_reservedSMEM_offset_0_alias
	.size		__nv_reservedSMEM_offset_0_alias, 0, 64
	.other		__nv_reservedSMEM_offset_0_alias,@"STO_CUDA_RESERVED_SHARED STV_DEFAULT"
__nv_reservedSMEM_offset_0_alias:
	.zero		0
	.zero		64


//--------------------- .nv.global                --------------------------
	.section	.nv.global,"aw",@nobits
.nv.global:
	.type		_ZN41_INTERNAL_ac2c905b_4_k_cu_49f38ed5_1188586thrust24THRUST_300001_SM_1000_NS3seqE,@object
	.size		_ZN41_INTERNAL_ac2c905b_4_k_cu_49f38ed5_1188586thrust24THRUST_300001_SM_1000_NS3seqE,(_ZN41_INTERNAL_ac2c905b_4_k_cu_49f38ed5_1188584cuda3std3__48in_placeE - _ZN41_INTERNAL_ac2c905b_4_k_cu_49f38ed5_1188586thrust24THRUST_300001_SM_1000_NS3seqE)
_ZN41_INTERNAL_ac2c905b_4_k_cu_49f38ed5_1188586thrust24THRUST_300001_SM_1000_NS3seqE:
	.zero		1
	.type		_ZN41_INTERNAL_ac2c905b_4_k_cu_49f38ed5_1188584cuda3std3__48in_placeE,@object
	.size		_ZN41_INTERNAL_ac2c905b_4_k_cu_49f38ed5_1188584cuda3std3__48in_placeE,(_ZN41_INTERNAL_ac2c905b_4_k_cu_49f38ed5_1188584cuda3std6ranges3__45__cpo4sizeE - _ZN41_INTERNAL_ac2c905b_4_k_cu_49f38ed5_1188584cuda3std3__48in_placeE)
_ZN41_INTERNAL_ac2c905b_4_k_cu_49f38ed5_1188584cuda3std3__48in_placeE:
	.zero		1
	.type		_ZN41_INTERNAL_ac2c905b_4_k_cu_49f38ed5_1188584cuda3std6ranges3__45__cpo4sizeE,@object
	.size		_ZN41_INTERNAL_ac2c905b_4_k_cu_49f38ed5_1188584cuda3std6ranges3__45__cpo4sizeE,(_ZN41_INTERNAL_ac2c905b_4_k_cu_49f38ed5_1188586thrust24THRUST_300001_SM_1000_NS12placeholders2_3E - _ZN41_INTERNAL_ac2c905b_4_k_cu_49f38ed5_1188584cuda3std6ranges3__45__cpo4sizeE)
_ZN41_INTERNAL_ac2c905b_4_k_cu_49f38ed5_1188584cuda3std6ranges3__45__cpo4sizeE:
	.zero		1
	.type		_ZN41_INTERNAL_ac2c905b_4_k_cu_49f38ed5_1188586thrust24THRUST_300001_SM_1000_NS12placeholders2_3E,@object
	.size		_ZN41_INTERNAL_ac2c905b_4_k_cu_49f38ed5_1188586thrust24THRUST_300001_SM_1000_NS12placeholders2_3E,(_ZN41_INTERNAL_ac2c905b_4_k_cu_49f38ed5_1188584cuda3std3__45__cpo6cbeginE - _ZN41_INTERNAL_ac2c905b_4_k_cu_49f38ed5_1188586thrust24THRUST_300001_SM_1000_NS12placeholders2_3E)
_ZN41_INTERNAL_ac2c905b_4_k_cu_49f38ed5_1188586thrust24THRUST_300001_SM_1000_NS12placeholders2_3E:
	.zero		1
	.type		_ZN41_INTERNAL_ac2c905b_4_k_cu_49f38ed5_1188584cuda3std3__45__cpo6cbeginE,@object
	.size		_ZN41_INTERNAL_ac2c905b_4_k_cu_49f38ed5_1188584cuda3std3__45__cpo6cbeginE,(_ZN41_INTERNAL_ac2c905b_4_k_cu_49f38ed5_1188584cuda3std6ranges3__45__cpo6cbeginE - _ZN41_INTERNAL_ac2c905b_4_k_cu_49f38ed5_1188584cuda3std3__45__cpo6cbeginE)
_ZN41_INTERNAL_ac2c905b_4_k_cu_49f38ed5_1188584cuda3std3__45__cpo6cbeginE:
	.zero		1
	.type		_ZN41_INTERNAL_ac2c905b_4_k_cu_49f38ed5_1188584cuda3std6ranges3__45__cpo6cbeginE,@object
	.size		_ZN41_INTERNAL_ac2c905b_4_k_cu_49f38ed5_1188584cuda3std6ranges3__45__cpo6cbeginE,(_ZN41_INTERNAL_ac2c905b_4_k_cu_49f38ed5_1188586thrust24THRUST_300001_SM_1000_NS12placeholders2_7E - _ZN41_INTERNAL_ac2c905b_4_k_cu_49f38ed5_1188584cuda3std6ranges3__45__cpo6cbeginE)
_ZN41_INTERNAL_ac2c905b_4_k_cu_49f38ed5_1188584cuda3std6ranges3__45__cpo6cbeginE:
	.zero		1
	.type		_ZN41_INTERNAL_ac2c905b_4_k_cu_49f38ed5_1188586thrust24THRUST_300001_SM_1000_NS12placeholders2_7E,@object
	.size		_ZN41_INTERNAL_ac2c905b_4_k_cu_49f38ed5_1188586thrust24THRUST_300001_SM_1000_NS12placeholders2_7E,(_ZN41_INTERNAL_ac2c905b_4_k_cu_49f38ed5_1188584cuda3std3__45__cpo7crbeginE - _ZN41_INTERNAL_ac2c905b_4_k_cu_49f38ed5_1188586thrust24THRUST_300001_SM_1000_NS12placeholders2_7E)
_ZN41_INTERNAL_ac2c905b_4_k_cu_49f38ed5_1188586thrust24THRUST_300001_SM_1000_NS12placeholders2_7E:
	.zero		1
	.type		_ZN41_INTERNAL_ac2c905b_4_k_cu_49f38ed5_1188584cuda3std3__45__cpo7crbeginE,@object
	.size		_ZN41_INTERNAL_ac2c905b_4_k_cu_49f38ed5_1188584cuda3std3__45__cpo7crbeginE,(_ZN41_INTERNAL_ac2c905b_4_k_cu_49f38ed5_1188584cuda3std6ranges3__45__cpo4nextE - _ZN41_INTERNAL_ac2c905b_4_k_cu_49f38ed5_1188584cuda3std3__45__cpo7crbeginE)
_ZN41_INTERNAL_ac2c905b_4_k_cu_49f38ed5_1188584cuda3std3__45__cpo7crbeginE:
	.zero		1
	.type		_ZN41_INTERNAL_ac2c905b_4_k_cu_49f38ed5_1188584cuda3std6ranges3__45__cpo4nextE,@object
	.size		_ZN41_INTERNAL_ac2c905b_4_k_cu_49f38ed5_1188584cuda3std6ranges3__45__cpo4nextE,(_ZN41_INTERNAL_ac2c905b_4_k_cu_49f38ed5_1188584cuda3std6ranges3__45__cpo4swapE - _ZN41_INTERNAL_ac2c905b_4_k_cu_49f38ed5_1188584cuda3std6ranges3__45__cpo4nextE)
_ZN41_INTERNAL_ac2c905b_4_k_cu_49f38ed5_1188584cuda3std6ranges3__45__cpo4nextE:
	.zero		1
	.type		_ZN41_INTERNAL_ac2c905b_4_k_cu_49f38ed5_1188584cuda3std6ranges3__45__cpo4swapE,@object
	.size		_ZN41_INTERNAL_ac2c905b_4_k_cu_49f38ed5_1188584cuda3std6ranges3__45__cpo4swapE,(_ZN41_INTERNAL_ac2c905b_4_k_cu_49f38ed5_1188586thrust24THRUST_300001_SM_1000_NS8cuda_cub10par_nosyncE - _ZN41_INTERNAL_ac2c905b_4_k_cu_49f38ed5_1188584cuda3std6ranges3__45__cpo4swapE)
_ZN41_INTERNAL_ac2c905b_4_k_cu_49f38ed5_1188584cuda3std6ranges3__45__cpo4swapE:
	.zero		1
	.type		_ZN41_INTERNAL_ac2c905b_4_k_cu_49f38ed5_1188586thrust24THRUST_300001_SM_1000_NS8cuda_cub10par_nosyncE,@object
	.size		_ZN41_INTERNAL_ac2c905b_4_k_cu_49f38ed5_1188586thrust24THRUST_300001_SM_1000_NS8cuda_cub10par_nosyncE,(_ZN41_INTERNAL_ac2c905b_4_k_cu_49f38ed5_1188586thrust24THRUST_300001_SM_1000_NS12placeholders2_9E - _ZN41_INTERNAL_ac2c905b_4_k_cu_49f38ed5_1188586thrust24THRUST_300001_SM_1000_NS8cuda_cub10par_nosyncE)
_ZN41_INTERNAL_ac2c905b_4_k_cu_49f38ed5_1188586thrust24THRUST_300001_SM_1000_NS8cuda_cub10par_nosyncE:
	.zero		1
	.type		_ZN41_INTERNAL_ac2c905b_4_k_cu_49f38ed5_1188586thrust24THRUST_300001_SM_1000_NS12placeholders2_9E,@object
	.size		_ZN41_INTERNAL_ac2c905b_4_k_cu_49f38ed5_1188586thrust24THRUST_300001_SM_1000_NS12placeholders2_9E,(_ZN41_INTERNAL_ac2c905b_4_k_cu_49f38ed5_1188584cuda3std3__443_GLOBAL__N__ac2c905b_4_k_cu_49f38ed5_1188586ignoreE - _ZN41_INTERNAL_ac2c905b_4_k_cu_49f38ed5_1188586thrust24THRUST_300001_SM_1000_NS12placeholders2_9E)
_ZN41_INTERNAL_ac2c905b_4_k_cu_49f38ed5_1188586thrust24THRUST_300001_SM_1000_NS12placeholders2_9E:
	.zero		1
	.type		_ZN41_INTERNAL_ac2c905b_4_k_cu_49f38ed5_1188584cuda3std3__443_GLOBAL__N__ac2c905b_4_k_cu_49f38ed5_1188586ignoreE,@object
	.size		_ZN41_INTERNAL_ac2c905b_4_k_cu_49f38ed5_1188584cuda3std3__443_GLOBAL__N__ac2c905b_4_k_cu_49f38ed5_1188586ignoreE,(_ZN41_INTERNAL_ac2c905b_4_k_cu_49f38ed5_1188584cuda3std6ranges3__45__cpo4dataE - _ZN41_INTERNAL_ac2c905b_4_k_cu_49f38ed5_1188584cuda3std3__443_GLOBAL__N__ac2c905b_4_k_cu_49f38ed5_1188586ignoreE)
_ZN41_INTERNAL_ac2c905b_4_k_cu_49f38ed5_1188584cuda3std3__443_GLOBAL__N__ac2c905b_4_k_cu_49f38ed5_1188586ignoreE:
	.zero		1
	.type		_ZN41_INTERNAL_ac2c905b_4_k_cu_49f38ed5_1188584cuda3std6ranges3__45__cpo4dataE,@object
	.size		_ZN41_INTERNAL_ac2c905b_4_k_cu_49f38ed5_1188584cuda3std6ranges3__45__cpo4dataE,(_ZN41_INTERNAL_ac2c905b_4_k_cu_49f38ed5_1188586thrust24THRUST_300001_SM_1000_NS12placeholders2_1E - _ZN41_INTERNAL_ac2c905b_4_k_cu_49f38ed5_1188584cuda3std6ranges3__45__cpo4dataE)
_ZN41_INTERNAL_ac2c905b_4_k_cu_49f38ed5_1188584cuda3std6ranges3__45__cpo4dataE:
	.zero		1
	.type		_ZN41_INTERNAL_ac2c905b_4_k_cu_49f38ed5_1188586thrust24THRUST_300001_SM_1000_NS12placeholders2_1E,@object
	.size		_ZN41_INTERNAL_ac2c905b_4_k_cu_49f38ed5_1188586thrust24THRUST_300001_SM_1000_NS12placeholders2_1E,(_ZN41_INTERNAL_ac2c905b_4_k_cu_49f38ed5_1188584cuda3std3__45__cpo5beginE - _ZN41_INTERNAL_ac2c905b_4_k_cu_49f38ed5_1188586thrust24THRUST_300001_SM_1000_NS12placeholders2_1E)
_ZN41_INTERNAL_ac2c905b_4_k_cu_49f38ed5_1188586thrust24THRUST_300001_SM_1000_NS12placeholders2_1E:
	.zero		1
	.type		_ZN41_INTERNAL_ac2c905b_4_k_cu_49f38ed5_1188584cuda3std3__45__cpo5beginE,@object
	.size		_ZN41_INTERNAL_ac2c905b_4_k_cu_49f38ed5_1188584cuda3std3__45__cpo5beginE,(_ZN41_INTERNAL_ac2c905b_4_k_cu_49f38ed5_1188584cuda3std6ranges3__45__cpo5beginE - _ZN41_INTERNAL_ac2c905b_4_k_cu_49f38ed5_1188584cuda3std3__45__cpo5beginE)
_ZN41_INTERNAL_ac2c905b_4_k_cu_49f38ed5_1188584cuda3std3__45__cpo5beginE:
	.zero		1
	.type		_ZN41_INTERNAL_ac2c905b_4_k_cu_49f38ed5_1188584cuda3std6ranges3__45__cpo5beginE,@object
	.size		_ZN41_INTERNAL_ac2c905b_4_k_cu_49f38ed5_1188584cuda3std6ranges3__45__cpo5beginE,(_ZN41_INTERNAL_ac2c905b_4_k_cu_49f38ed5_1188586thrust24THRUST_300001_SM_1000_NS12placeholders2_5E - _ZN41_INTERNAL_ac2c905b_4_k_cu_49f38ed5_1188584cuda3std6ranges3__45__cpo5beginE)
_ZN41_INTERNAL_ac2c905b_4_k_cu_49f38ed5_1188584cuda3std6ranges3__45__cpo5beginE:
	.zero		1
	.type		_ZN41_INTERNAL_ac2c905b_4_k_cu_49f38ed5_1188586thrust24THRUST_300001_SM_1000_NS12placeholders2_5E,@object
	.size		_ZN41_INTERNAL_ac2c905b_4_k_cu_49f38ed5_1188586thrust24THRUST_300001_SM_1000_NS12placeholders2_5E,(_ZN41_INTERNAL_ac2c905b_4_k_cu_49f38ed5_1188584cuda3std3__45__cpo6rbeginE - _ZN41_INTERNAL_ac2c905b_4_k_cu_49f38ed5_1188586thrust24THRUST_300001_SM_1000_NS12placeholders2_5E)
_ZN41_INTERNAL_ac2c905b_4_k_cu_49f38ed5_1188586thrust24THRUST_300001_SM_1000_NS12placeholders2_5E:
	.zero		1
	.type		_ZN41_INTERNAL_ac2c905b_4_k_cu_49f38ed5_1188584cuda3std3__45__cpo6rbeginE,@object
	.size		_ZN41_INTERNAL_ac2c905b_4_k_cu_49f38ed5_1188584cuda3std3__45__cpo6rbeginE,(_ZN41_INTERNAL_ac2c905b_4_k_cu_49f38ed5_1188584cuda3std6ranges3__45__cpo7advanceE - _ZN41_INTERNAL_ac2c905b_4_k_cu_49f38ed5_1188584cuda3std3__45__cpo6rbeginE)
_ZN41_INTERNAL_ac2c905b_4_k_cu_49f38ed5_1188584cuda3std3__45__cpo6rbeginE:
	.zero		1
	.type		_ZN41_INTERNAL_ac2c905b_4_k_cu_49f38ed5_1188584cuda3std6ranges3__45__cpo7advanceE,@object
	.size		_ZN41_INTERNAL_ac2c905b_4_k_cu_49f38ed5_1188584cuda3std6ranges3__45__cpo7advanceE,(_ZN41_INTERNAL_ac2c905b_4_k_cu_49f38ed5_1188584cuda3std3__47nulloptE - _ZN41_INTERNAL_ac2c905b_4_k_cu_49f38ed5_1188584cuda3std6ranges3__45__cpo7advanceE)
_ZN41_INTERNAL_ac2c905b_4_k_cu_49f38ed5_1188584cuda3std6ranges3__45__cpo7advanceE:
	.zero		1
	.type		_ZN41_INTERNAL_ac2c905b_4_k_cu_49f38ed5_1188584cuda3std3__47nulloptE,@object
	.size		_ZN41_INTERNAL_ac2c905b_4_k_cu_49f38ed5_1188584cuda3std3__47nulloptE,(_ZN41_INTERNAL_ac2c905b_4_k_cu_49f38ed5_1188584cuda3std6ranges3__45__cpo8distanceE - _ZN41_INTERNAL_ac2c905b_4_k_cu_49f38ed5_1188584cuda3std3__47nulloptE)
_ZN41_INTERNAL_ac2c905b_4_k_cu_49f38ed5_1188584cuda3std3__47nulloptE:
	.zero		1
	.type		_ZN41_INTERNAL_ac2c905b_4_k_cu_49f38ed5_1188584cuda3std6ranges3__45__cpo8distanceE,@object
	.size		_ZN41_INTERNAL_ac2c905b_4_k_cu_49f38ed5_1188584cuda3std6ranges3__45__cpo8distanceE,(_ZN41_INTERNAL_ac2c905b_4_k_cu_49f38ed5_1188586thrust24THRUST_300001_SM_1000_NS12placeholders3_10E - _ZN41_INTERNAL_ac2c905b_4_k_cu_49f38ed5_1188584cuda3std6ranges3__45__cpo8distanceE)
_ZN41_INTERNAL_ac2c905b_4_k_cu_49f38ed5_1188584cuda3std6ranges3__45__cpo8distanceE:
	.zero		1
	.type		_ZN41_INTERNAL_ac2c905b_4_k_cu_49f38ed5_1188586thrust24THRUST_300001_SM_1000_NS12placeholders3_10E,@object
	.size		_ZN41_INTERNAL_ac2c905b_4_k_cu_49f38ed5_1188586thrust24THRUST_300001_SM_1000_NS12placeholders3_10E,(_ZN41_INTERNAL_ac2c905b_4_k_cu_49f38ed5_1188584cuda3std3__419piecewise_constructE - _ZN41_INTERNAL_ac2c905b_4_k_cu_49f38ed5_1188586thrust24THRUST_300001_SM_1000_NS12placeholders3_10E)
_ZN41_INTERNAL_ac2c905b_4_k_cu_49f38ed5_1188586thrust24THRUST_300001_SM_1000_NS12placeholders3_10E:
	.zero		1
	.type		_ZN41_INTERNAL_ac2c905b_4_k_cu_49f38ed5_1188584cuda3std3__419piecewise_constructE,@object
	.size		_ZN41_INTERNAL_ac2c905b_4_k_cu_49f38ed5_1188584cuda3std3__419piecewise_constructE,(_ZN41_INTERNAL_ac2c905b_4_k_cu_49f38ed5_1188584cuda3std6ranges3__45__cpo5cdataE - _ZN41_INTERNAL_ac2c905b_4_k_cu_49f38ed5_1188584cuda3std3__419piecewise_constructE)
_ZN41_INTERNAL_ac2c905b_4_k_cu_49f38ed5_1188584cuda3std3__419piecewise_constructE:
	.zero		1
	.type		_ZN41_INTERNAL_ac2c905b_4_k_cu_49f38ed5_1188584cuda3std6ranges3__45__cpo5cdataE,@object
	.size		_ZN41_INTERNAL_ac2c905b_4_k_cu_49f38ed5_1188584cuda3std6ranges3__45__cpo5cdataE,(_ZN41_INTERNAL_ac2c905b_4_k_cu_49f38ed5_1188586thrust24THRUST_300001_SM_1000_NS12placeholders2_2E - _ZN41_INTERNAL_ac2c905b_4_k_cu_49f38ed5_1188584cuda3std6ranges3__45__cpo5cdataE)
_ZN41_INTERNAL_ac2c905b_4_k_cu_49f38ed5_1188584cuda3std6ranges3__45__cpo5cdataE:
	.zero		1
	.type		_ZN41_INTERNAL_ac2c905b_4_k_cu_49f38ed5_1188586thrust24THRUST_300001_SM_1000_NS12placeholders2_2E,@object
	.size		_ZN41_INTERNAL_ac2c905b_4_k_cu_49f38ed5_1188586thrust24THRUST_300001_SM_1000_NS12placeholders2_2E,(_ZN41_INTERNAL_ac2c905b_4_k_cu_49f38ed5_1188584cuda3std3__45__cpo3endE - _ZN41_INTERNAL_ac2c905b_4_k_cu_49f38ed5_1188586thrust24THRUST_300001_SM_1000_NS12placeholders2_2E)
_ZN41_INTERNAL_ac2c905b_4_k_cu_49f38ed5_1188586thrust24THRUST_300001_SM_1000_NS12placeholders2_2E:
	.zero		1
	.type		_ZN41_INTERNAL_ac2c905b_4_k_cu_49f38ed5_1188584cuda3std3__45__cpo3endE,@object
	.size		_ZN41_INTERNAL_ac2c905b_4_k_cu_49f38ed5_1188584cuda3std3__45__cpo3endE,(_ZN41_INTERNAL_ac2c905b_4_k_cu_49f38ed5_1188584cuda3std6ranges3__45__cpo3endE - _ZN41_INTERNAL_ac2c905b_4_k_cu_49f38ed5_1188584cuda3std3__45__cpo3endE)
_ZN41_INTERNAL_ac2c905b_4_k_cu_49f38ed5_1188584cuda3std3__45__cpo3endE:
	.zero		1
	.type		_ZN41_INTERNAL_ac2c905b_4_k_cu_49f38ed5_1188584cuda3std6ranges3__45__cpo3endE,@object
	.size		_ZN41_INTERNAL_ac2c905b_4_k_cu_49f38ed5_1188584cuda3std6ranges3__45__cpo3endE,(_ZN41_INTERNAL_ac2c905b_4_k_cu_49f38ed5_1188586thrust24THRUST_300001_SM_1000_NS12placeholders2_6E - _ZN41_INTERNAL_ac2c905b_4_k_cu_49f38ed5_1188584cuda3std6ranges3__45__cpo3endE)
_ZN41_INTERNAL_ac2c905b_4_k_cu_49f38ed5_1188584cuda3std6ranges3__45__cpo3endE:
	.zero		1
	.type		_ZN41_INTERNAL_ac2c905b_4_k_cu_49f38ed5_1188586thrust24THRUST_300001_SM_1000_NS12placeholders2_6E,@object
	.size		_ZN41_INTERNAL_ac2c905b_4_k_cu_49f38ed5_1188586thrust24THRUST_300001_SM_1000_NS12placeholders2_6E,(_ZN41_INTERNAL_ac2c905b_4_k_cu_49f38ed5_1188584cuda3std3__45__cpo4rendE - _ZN41_INTERNAL_ac2c905b_4_k_cu_49f38ed5_1188586thrust24THRUST_300001_SM_1000_NS12placeholders2_6E)
_ZN41_INTERNAL_ac2c905b_4_k_cu_49f38ed5_1188586thrust24THRUST_300001_SM_1000_NS12placeholders2_6E:
	.zero		1
	.type		_ZN41_INTERNAL_ac2c905b_4_k_cu_49f38ed5_1188584cuda3std3__45__cpo4rendE,@object
	.size		_ZN41_INTERNAL_ac2c905b_4_k_cu_49f38ed5_1188584cuda3std3__45__cpo4rendE,(_ZN41_INTERNAL_ac2c905b_4_k_cu_49f38ed5_1188584cuda3std6ranges3__45__cpo9iter_swapE - _ZN41_INTERNAL_ac2c905b_4_k_cu_49f38ed5_1188584cuda3std3__45__cpo4rendE)
_ZN41_INTERNAL_ac2c905b_4_k_cu_49f38ed5_1188584cuda3std3__45__cpo4rendE:
	.zero		1
	.type		_ZN41_INTERNAL_ac2c905b_4_k_cu_49f38ed5_1188584cuda3std6ranges3__45__cpo9iter_swapE,@object
	.size		_ZN41_INTERNAL_ac2c905b_4_k_cu_49f38ed5_1188584cuda3std6ranges3__45__cpo9iter_swapE,(_ZN41_INTERNAL_ac2c905b_4_k_cu_49f38ed5_1188584cuda3std3__48unexpectE - _ZN41_INTERNAL_ac2c905b_4_k_cu_49f38ed5_1188584cuda3std6ranges3__45__cpo9iter_swapE)
_ZN41_INTERNAL_ac2c905b_4_k_cu_49f38ed5_1188584cuda3std6ranges3__45__cpo9iter_swapE:
	.zero		1
	.type		_ZN41_INTERNAL_ac2c905b_4_k_cu_49f38ed5_1188584cuda3std3__48unexpectE,@object
	.size		_ZN41_INTERNAL_ac2c905b_4_k_cu_49f38ed5_1188584cuda3std3__48unexpectE,(_ZN41_INTERNAL_ac2c905b_4_k_cu_49f38ed5_1188586thrust24THRUST_300001_SM_1000_NS8cuda_cub3parE - _ZN41_INTERNAL_ac2c905b_4_k_cu_49f38ed5_1188584cuda3std3__48unexpectE)
_ZN41_INTERNAL_ac2c905b_4_k_cu_49f38ed5_1188584cuda3std3__48unexpectE:
	.zero		1
	.type		_ZN41_INTERNAL_ac2c905b_4_k_cu_49f38ed5_1188586thrust24THRUST_300001_SM_1000_NS8cuda_cub3parE,@object
	.size		_ZN41_INTERNAL_ac2c905b_4_k_cu_49f38ed5_1188586thrust24THRUST_300001_SM_1000_NS8cuda_cub3parE,(_ZN41_INTERNAL_ac2c905b_4_k_cu_49f38ed5_1188586thrust24THRUST_300001_SM_1000_NS12placeholders2_4E - _ZN41_INTERNAL_ac2c905b_4_k_cu_49f38ed5_1188586thrust24THRUST_300001_SM_1000_NS8cuda_cub3parE)
_ZN41_INTERNAL_ac2c905b_4_k_cu_49f38ed5_1188586thrust24THRUST_300001_SM_1000_NS8cuda_cub3parE:
	.zero		1
	.type		_ZN41_INTERNAL_ac2c905b_4_k_cu_49f38ed5_1188586thrust24THRUST_300001_SM_1000_NS12placeholders2_4E,@object
	.size		_ZN41_INTERNAL_ac2c905b_4_k_cu_49f38ed5_1188586thrust24THRUST_300001_SM_1000_NS12placeholders2_4E,(_ZN41_INTERNAL_ac2c905b_4_k_cu_49f38ed5_1188584cuda3std3__45__cpo4cendE - _ZN41_INTERNAL_ac2c905b_4_k_cu_49f38ed5_1188586thrust24THRUST_300001_SM_1000_NS12placeholders2_4E)
_ZN41_INTERNAL_ac2c905b_4_k_cu_49f38ed5_1188586thrust24THRUST_300001_SM_1000_NS12placeholders2_4E:
	.zero		1
	.type		_ZN41_INTERNAL_ac2c905b_4_k_cu_49f38ed5_1188584cuda3std3__45__cpo4cendE,@object
	.size		_ZN41_INTERNAL_ac2c905b_4_k_cu_49f38ed5_1188584cuda3std3__45__cpo4cendE,(_ZN41_INTERNAL_ac2c905b_4_k_cu_49f38ed5_1188584cuda3std6ranges3__45__cpo4cendE - _ZN41_INTERNAL_ac2c905b_4_k_cu_49f38ed5_1188584cuda3std3__45__cpo4cendE)
_ZN41_INTERNAL_ac2c905b_4_k_cu_49f38ed5_1188584cuda3std3__45__cpo4cendE:
	.zero		1
	.type		_ZN41_INTERNAL_ac2c905b_4_k_cu_49f38ed5_1188584cuda3std6ranges3__45__cpo4cendE,@object
	.size		_ZN41_INTERNAL_ac2c905b_4_k_cu_49f38ed5_1188584cuda3std6ranges3__45__cpo4cendE,(_ZN41_INTERNAL_ac2c905b_4_k_cu_49f38ed5_1188584cuda3std3__420unreachable_sentinelE - _ZN41_INTERNAL_ac2c905b_4_k_cu_49f38ed5_1188584cuda3std6ranges3__45__cpo4cendE)
_ZN41_INTERNAL_ac2c905b_4_k_cu_49f38ed5_1188584cuda3std6ranges3__45__cpo4cendE:
	.zero		1
	.type		_ZN41_INTERNAL_ac2c905b_4_k_cu_49f38ed5_1188584cuda3std3__420unreachable_sentinelE,@object
	.size		_ZN41_INTERNAL_ac2c905b_4_k_cu_49f38ed5_1188584cuda3std3__420unreachable_sentinelE,(_ZN41_INTERNAL_ac2c905b_4_k_cu_49f38ed5_1188584cuda3std6ranges3__45__cpo5ssizeE - _ZN41_INTERNAL_ac2c905b_4_k_cu_49f38ed5_1188584cuda3std3__420unreachable_sentinelE)
_ZN41_INTERNAL_ac2c905b_4_k_cu_49f38ed5_1188584cuda3std3__420unreachable_sentinelE:
	.zero		1
	.type		_ZN41_INTERNAL_ac2c905b_4_k_cu_49f38ed5_1188584cuda3std6ranges3__45__cpo5ssizeE,@object
	.size		_ZN41_INTERNAL_ac2c905b_4_k_cu_49f38ed5_1188584cuda3std6ranges3__45__cpo5ssizeE,(_ZN41_INTERNAL_ac2c905b_4_k_cu_49f38ed5_1188586thrust24THRUST_300001_SM_1000_NS12placeholders2_8E - _ZN41_INTERNAL_ac2c905b_4_k_cu_49f38ed5_1188584cuda3std6ranges3__45__cpo5ssizeE)
_ZN41_INTERNAL_ac2c905b_4_k_cu_49f38ed5_1188584cuda3std6ranges3__45__cpo5ssizeE:
	.zero		1
	.type		_ZN41_INTERNAL_ac2c905b_4_k_cu_49f38ed5_1188586thrust24THRUST_300001_SM_1000_NS12placeholders2_8E,@object
	.size		_ZN41_INTERNAL_ac2c905b_4_k_cu_49f38ed5_1188586thrust24THRUST_300001_SM_1000_NS12placeholders2_8E,(_ZN41_INTERNAL_ac2c905b_4_k_cu_49f38ed5_1188584cuda3std3__45__cpo5crendE - _ZN41_INTERNAL_ac2c905b_4_k_cu_49f38ed5_1188586thrust24THRUST_300001_SM_1000_NS12placeholders2_8E)
_ZN41_INTERNAL_ac2c905b_4_k_cu_49f38ed5_1188586thrust24THRUST_300001_SM_1000_NS12placeholders2_8E:
	.zero		1
	.type		_ZN41_INTERNAL_ac2c905b_4_k_cu_49f38ed5_1188584cuda3std3__45__cpo5crendE,@object
	.size		_ZN41_INTERNAL_ac2c905b_4_k_cu_49f38ed5_1188584cuda3std3__45__cpo5crendE,(_ZN41_INTERNAL_ac2c905b_4_k_cu_49f38ed5_1188584cuda3std6ranges3__45__cpo4prevE - _ZN41_INTERNAL_ac2c905b_4_k_cu_49f38ed5_1188584cuda3std3__45__cpo5crendE)
_ZN41_INTERNAL_ac2c905b_4_k_cu_49f38ed5_1188584cuda3std3__45__cpo5crendE:
	.zero		1
	.type		_ZN41_INTERNAL_ac2c905b_4_k_cu_49f38ed5_1188584cuda3std6ranges3__45__cpo4prevE,@object
	.size		_ZN41_INTERNAL_ac2c905b_4_k_cu_49f38ed5_1188584cuda3std6ranges3__45__cpo4prevE,(_ZN41_INTERNAL_ac2c905b_4_k_cu_49f38ed5_1188584cuda3std6ranges3__45__cpo9iter_moveE - _ZN41_INTERNAL_ac2c905b_4_k_cu_49f38ed5_1188584cuda3std6ranges3__45__cpo4prevE)
_ZN41_INTERNAL_ac2c905b_4_k_cu_49f38ed5_1188584cuda3std6ranges3__45__cpo4prevE:
	.zero		1
	.type		_ZN41_INTERNAL_ac2c905b_4_k_cu_49f38ed5_1188584cuda3std6ranges3__45__cpo9iter_moveE,@object
	.size		_ZN41_INTERNAL_ac2c905b_4_k_cu_49f38ed5_1188584cuda3std6ranges3__45__cpo9iter_moveE,(_ZN41_INTERNAL_ac2c905b_4_k_cu_49f38ed5_1188586thrust24THRUST_300001_SM_1000_NS6system6detail10sequential3seqE - _ZN41_INTERNAL_ac2c905b_4_k_cu_49f38ed5_1188584cuda3std6ranges3__45__cpo9iter_moveE)
_ZN41_INTERNAL_ac2c905b_4_k_cu_49f38ed5_1188584cuda3std6ranges3__45__cpo9iter_moveE:
	.zero		1
	.type		_ZN41_INTERNAL_ac2c905b_4_k_cu_49f38ed5_1188586thrust24THRUST_300001_SM_1000_NS6system6detail10sequential3seqE,@object
	.size		_ZN41_INTERNAL_ac2c905b_4_k_cu_49f38ed5_1188586thrust24THRUST_300001_SM_1000_NS6system6detail10sequential3seqE,(.L_31 - _ZN41_INTERNAL_ac2c905b_4_k_cu_49f38ed5_1188586thrust24THRUST_300001_SM_1000_NS6system6detail10sequential3seqE)
_ZN41_INTERNAL_ac2c905b_4_k_cu_49f38ed5_1188586thrust24THRUST_300001_SM_1000_NS6system6detail10sequential3seqE:
	.zero		1
.L_31:


//--------------------- .nv.constant0._ZN3cub18CUB_300001_SM_10006detail11EmptyKernelIvEEvv --------------------------
	.section	.nv.constant0._ZN3cub18CUB_300001_SM_10006detail11EmptyKernelIvEEvv,"a",@progbits
	.sectionflags	@""
	.align	4
.nv.constant0._ZN3cub18CUB_300001_SM_10006detail11EmptyKernelIvEEvv:
	.zero		896


//--------------------- SYMBOLS --------------------------

	.type		.nv.reservedSmem.offset0,@object
	.size		.nv.reservedSmem.offset0,0x4
